//
// Generated by NVIDIA NVVM Compiler
//
// Compiler Build ID: CL-36424714
// Cuda compilation tools, release 13.0, V13.0.88
// Based on NVVM 20.0.0
//

.version 9.0
.target sm_100
.address_size 64


.entry _Z8ker_signPfi(
	.param .u64 .ptr .align 1 _Z8ker_signPfi_param_0,
	.param .u32 _Z8ker_signPfi_param_1
)
{
	.reg .pred 	%p<3>;
	.reg .b32 	%r<6>;
	.reg .b32 	%f<4>;
	.reg .b64 	%rd<5>;

	ld.param.u64 	%rd1, [_Z8ker_signPfi_param_0];
	ld.param.u32 	%r2, [_Z8ker_signPfi_param_1];
	mov.u32 	%r3, %tid.x;
	mov.u32 	%r4, %ctaid.x;
	mov.u32 	%r5, %ntid.x;
	mad.lo.s32 	%r1, %r4, %r5, %r3;
	setp.ge.s32 	%p1, %r1, %r2;
	@%p1 bra 	$L__BB0_2;
	cvta.to.global.u64 	%rd2, %rd1;
	mul.wide.s32 	%rd3, %r1, 4;
	add.s64 	%rd4, %rd2, %rd3;
	ld.global.f32 	%f1, [%rd4];
	setp.gt.f32 	%p2, %f1, 0f00000000;
	selp.f32 	%f2, 0f3F800000, 0f00000000, %p2;
	fma.rn.f32 	%f3, %f2, 0f40000000, 0fBF800000;
	st.global.f32 	[%rd4], %f3;
$L__BB0_2:
	ret;

}


// ===== COMPILED SASS (sm_100) =====

	.target	sm_100

	.elftype	@"ET_EXEC"


//--------------------- .note.nv.tkinfo           --------------------------
	.section	.note.nv.tkinfo,"",@"SHT_NOTE"
	.sectionflags	@"SHF_NOTE_NV_TKINFO"
	.tkinfo
        /*0018*/ 	.word	0x00000002
        /*0030*/ 	.string	""
        /*0030*/ 	.string	"ptxas"
        /*0030*/ 	.string	"Cuda compilation tools, release 13.0, V13.0.88"
        /*0030*/ 	.string	"Build cuda_13.0.r13.0/compiler.36424714_0"
        /*0030*/ 	.string	"-arch sm_100 -m 64 "



//--------------------- .note.nv.cuinfo           --------------------------
	.section	.note.nv.cuinfo,"",@"SHT_NOTE"
	.sectionflags	@"SHF_NOTE_NV_CUINFO"
        /*0018*/ 	.short	0x0002
        /*001a*/ 	.short	0x0064
        /*001c*/ 	.short	0x0082
	.zero		2


//--------------------- .nv.info                  --------------------------
	.section	.nv.info,"",@"SHT_CUDA_INFO"
	.align	4


	//----- nvinfo : EIATTR_REGCOUNT
	.align		4
        /*0000*/ 	.byte	0x04, 0x2f
        /*0002*/ 	.short	(.L_1 - .L_0)
	.align		4
.L_0:
        /*0004*/ 	.word	index@(_Z8ker_signPfi)
        /*0008*/ 	.word	0x00000008


	//----- nvinfo : EIATTR_FRAME_SIZE
	.align		4
.L_1:
        /*000c*/ 	.byte	0x04, 0x11
        /*000e*/ 	.short	(.L_3 - .L_2)
	.align		4
.L_2:
        /*0010*/ 	.word	index@(_Z8ker_signPfi)
        /*0014*/ 	.word	0x00000000


	//----- nvinfo : EIATTR_MIN_STACK_SIZE
	.align		4
.L_3:
        /*0018*/ 	.byte	0x04, 0x12
        /*001a*/ 	.short	(.L_5 - .L_4)
	.align		4
.L_4:
        /*001c*/ 	.word	index@(_Z8ker_signPfi)
        /*0020*/ 	.word	0x00000000
.L_5:


//--------------------- .nv.compat                --------------------------
	.section	.nv.compat,"",@"SHT_CUDA_COMPAT_INFO"
	.align	4
        /*0000*/ 	.byte	0x02, 0x09, 0x00, 0x00, 0x02, 0x02, 0x01, 0x00, 0x02, 0x05, 0x05, 0x00, 0x03, 0x07, 0x01, 0x01
        /*0010*/ 	.byte	0x02, 0x03, 0x00, 0x00, 0x02, 0x06, 0x01, 0x00, 0x04, 0x0b, 0x08, 0x00, 0x09, 0x00, 0x00, 0x00
        /*0020*/ 	.byte	0x00, 0x00, 0x00, 0x00


//--------------------- .nv.info._Z8ker_signPfi   --------------------------
	.section	.nv.info._Z8ker_signPfi,"",@"SHT_CUDA_INFO"
	.sectionflags	@""
	.align	4


	//----- nvinfo : EIATTR_CUDA_API_VERSION
	.align		4
        /*0000*/ 	.byte	0x04, 0x37
        /*0002*/ 	.short	(.L_7 - .L_6)
.L_6:
        /*0004*/ 	.word	0x00000082


	//----- nvinfo : EIATTR_KPARAM_INFO
	.align		4
.L_7:
        /*0008*/ 	.byte	0x04, 0x17
        /*000a*/ 	.short	(.L_9 - .L_8)
.L_8:
        /*000c*/ 	.word	0x00000000
        /*0010*/ 	.short	0x0001
        /*0012*/ 	.short	0x0008
        /*0014*/ 	.byte	0x00, 0xf0, 0x11, 0x00


	//----- nvinfo : EIATTR_KPARAM_INFO
	.align		4
.L_9:
        /*0018*/ 	.byte	0x04, 0x17
        /*001a*/ 	.short	(.L_11 - .L_10)
.L_10:
        /*001c*/ 	.word	0x00000000
        /*0020*/ 	.short	0x0000
        /*0022*/ 	.short	0x0000
        /*0024*/ 	.byte	0x00, 0xf5, 0x21, 0x00


	//----- nvinfo : EIATTR_SPARSE_MMA_MASK
	.align		4
.L_11:
        /*0028*/ 	.byte	0x03, 0x50
        /*002a*/ 	.short	0x0000


	//----- nvinfo : EIATTR_MAXREG_COUNT
	.align		4
        /*002c*/ 	.byte	0x03, 0x1b
        /*002e*/ 	.short	0x00ff


	//----- nvinfo : EIATTR_MERCURY_ISA_VERSION
	.align		4
        /*0030*/ 	.byte	0x03, 0x5f
        /*0032*/ 	.short	0x0101


	//----- nvinfo : EIATTR_VRC_CTA_INIT_COUNT
	.align		4
        /*0034*/ 	.byte	0x02, 0x4a
	.zero		1
	.zero		1


	//----- nvinfo : EIATTR_EXIT_INSTR_OFFSETS
	.align		4
        /*0038*/ 	.byte	0x04, 0x1c
        /*003a*/ 	.short	(.L_13 - .L_12)


	//   ....[0]....
.L_12:
        /*003c*/ 	.word	0x00000070


	//   ....[1]....
        /*0040*/ 	.word	0x00000100


	//----- nvinfo : EIATTR_CBANK_PARAM_SIZE
	.align		4
.L_13:
        /*0044*/ 	.byte	0x03, 0x19
        /*0046*/ 	.short	0x000c


	//----- nvinfo : EIATTR_PARAM_CBANK
	.align		4
        /*0048*/ 	.byte	0x04, 0x0a
        /*004a*/ 	.short	(.L_15 - .L_14)
	.align		4
.L_14:
        /*004c*/ 	.word	index@(.nv.constant0._Z8ker_signPfi)
        /*0050*/ 	.short	0x0380
        /*0052*/ 	.short	0x000c


	//----- nvinfo : EIATTR_SW_WAR
	.align		4
.L_15:
        /*0054*/ 	.byte	0x04, 0x36
        /*0056*/ 	.short	(.L_17 - .L_16)
.L_16:
        /*0058*/ 	.word	0x00000008
.L_17:


//--------------------- .nv.callgraph             --------------------------
	.section	.nv.callgraph,"",@"SHT_CUDA_CALLGRAPH"
	.align	4
	.sectionentsize	8
	.align		4
        /*0000*/ 	.word	0x00000000
	.align		4
        /*0004*/ 	.word	0xffffffff
	.align		4
        /*0008*/ 	.word	0x00000000
	.align		4
        /*000c*/ 	.word	0xfffffffe
	.align		4
        /*0010*/ 	.word	0x00000000
	.align		4
        /*0014*/ 	.word	0xfffffffd
	.align		4
        /*0018*/ 	.word	0x00000000
	.align		4
        /*001c*/ 	.word	0xfffffffc


//--------------------- .text._Z8ker_signPfi      --------------------------
	.section	.text._Z8ker_signPfi,"ax",@progbits
	.align	128
.text._Z8ker_signPfi:
        .type           _Z8ker_signPfi,@function
        .size           _Z8ker_signPfi,(.L_x_1 - _Z8ker_signPfi)
        .other          _Z8ker_signPfi,@"STO_CUDA_ENTRY STV_DEFAULT"
_Z8ker_signPfi:
[----:B------:R-:W-:Y:S01]  /*0000*/  LDC R1, c[0x0][0x37c] ;  /* 0x0000df00ff017b82 */ /* 0x000fe20000000800 */
[----:B------:R-:W0:Y:S07]  /*0010*/  S2R R5, SR_TID.X ;  /* 0x0000000000057919 */ /* 0x000e2e0000002100 */
[----:B------:R-:W0:Y:S01]  /*0020*/  S2UR UR4, SR_CTAID.X ;  /* 0x00000000000479c3 */ /* 0x000e220000002500 */
[----:B------:R-:W1:Y:S07]  /*0030*/  LDCU UR5, c[0x0][0x388] ;  /* 0x00007100ff0577ac */ /* 0x000e6e0008000800 */
[----:B------:R-:W0:Y:S02]  /*0040*/  LDC R0, c[0x0][0x360] ;  /* 0x0000d800ff007b82 */ /* 0x000e240000000800 */
[----:B0-----:R-:W-:-:S05]  /*0050*/  IMAD R5, R0, UR4, R5 ;  /* 0x0000000400057c24 */ /* 0x001fca000f8e0205 */
[----:B-1----:R-:W-:-:S13]  /*0060*/  ISETP.GE.AND P0, PT, R5, UR5, PT ;  /* 0x0000000505007c0c */ /* 0x002fda000bf06270 */
[----:B------:R-:W-:Y:S05]  /*0070*/  @P0 EXIT ;  /* 0x000000000000094d */ /* 0x000fea0003800000 */
[----:B------:R-:W0:Y:S01]  /*0080*/  LDC.64 R2, c[0x0][0x380] ;  /* 0x0000e000ff027b82 */ /* 0x000e220000000a00 */
[----:B------:R-:W1:Y:S01]  /*0090*/  LDCU.64 UR4, c[0x0][0x358] ;  /* 0x00006b00ff0477ac */ /* 0x000e620008000a00 */
[----:B0-----:R-:W-:-:S05]  /*00a0*/  IMAD.WIDE R2, R5, 0x4, R2 ;  /* 0x0000000405027825 */ /* 0x001fca00078e0202 */
[----:B-1----:R-:W2:Y:S01]  /*00b0*/  LDG.E R0, desc[UR4][R2.64] ;  /* 0x0000000402007981 */ /* 0x002ea2000c1e1900 */
[----:B------:R-:W-:Y:S01]  /*00c0*/  HFMA2 R5, -RZ, RZ, 2, 0 ;  /* 0x40000000ff057431 */ /* 0x000fe200000001ff */
[----:B--2---:R-:W-:-:S05]  /*00d0*/  FSET.BF.GT.AND R0, R0, RZ, PT ;  /* 0x000000ff0000720a */ /* 0x004fca0003804000 */
[----:B------:R-:W-:-:S05]  /*00e0*/  FFMA R5, R0, R5, -1 ;  /* 0xbf80000000057423 */ /* 0x000fca0000000005 */
[----:B------:R-:W-:Y:S01]  /*00f0*/  STG.E desc[UR4][R2.64], R5 ;  /* 0x0000000502007986 */ /* 0x000fe2000c101904 */
[----:B------:R-:W-:Y:S05]  /*0100*/  EXIT ;  /* 0x000000000000794d */ /* 0x000fea0003800000 */
.L_x_0:
[----:B------:R-:W-:-:S00]  /*0110*/  BRA `(.L_x_0) ;  /* 0xfffffffc00fc7947 */ /* 0x000fc0000383ffff */
[----:B------:R-:W-:-:S00]  /*0120*/  NOP ;  /* 0x0000000000007918 */ /* 0x000fc00000000000 */
        /* <DEDUP_REMOVED lines=13> */
.L_x_1:


//--------------------- .nv.shared.reserved.0     --------------------------
	.section	.nv.shared.reserved.0,"aw",@nobits
	.weak		__nv_reservedSMEM_offset_0_alias
	.size		__nv_reservedSMEM_offset_0_alias, 0, 64
	.other		__nv_reservedSMEM_offset_0_alias,@"STO_CUDA_RESERVED_SHARED STV_DEFAULT"
__nv_reservedSMEM_offset_0_alias:
	.zero		0
	.zero		64


//--------------------- .nv.constant0._Z8ker_signPfi --------------------------
	.section	.nv.constant0._Z8ker_signPfi,"a",@progbits
	.sectionflags	@""
	.align	4
.nv.constant0._Z8ker_signPfi:
	.zero		908


//--------------------- SYMBOLS --------------------------

	.type		.nv.reservedSmem.offset0,@object
	.size		.nv.reservedSmem.offset0,0x4
